//
// Generated by NVIDIA NVVM Compiler
//
// Compiler Build ID: CL-36424714
// Cuda compilation tools, release 13.0, V13.0.88
// Based on NVVM 20.0.0
//

.version 9.0
.target sm_100
.address_size 64

	// .globl	_Z5firstPfS_i
.extern .shared .align 16 .b8 temp[];

.visible .entry _Z5firstPfS_i(
	.param .u64 .ptr .align 1 _Z5firstPfS_i_param_0,
	.param .u64 .ptr .align 1 _Z5firstPfS_i_param_1,
	.param .u32 _Z5firstPfS_i_param_2
)
{
	.reg .pred 	%p<6>;
	.reg .b32 	%r<15>;
	.reg .b32 	%f<7>;
	.reg .b64 	%rd<7>;

	ld.param.u64 	%rd1, [_Z5firstPfS_i_param_0];
	ld.param.u64 	%rd2, [_Z5firstPfS_i_param_1];
	ld.param.u32 	%r6, [_Z5firstPfS_i_param_2];
	mov.u32 	%r7, %ctaid.x;
	mov.u32 	%r14, %ntid.x;
	mov.u32 	%r2, %tid.x;
	mad.lo.s32 	%r8, %r7, %r14, %r2;
	setp.ge.s32 	%p1, %r8, %r6;
	shl.b32 	%r9, %r2, 2;
	mov.u32 	%r10, temp;
	add.s32 	%r3, %r10, %r9;
	@%p1 bra 	$L__BB0_2;
	cvta.to.global.u64 	%rd3, %rd1;
	mul.wide.u32 	%rd4, %r2, 4;
	add.s64 	%rd5, %rd3, %rd4;
	ld.global.f32 	%f1, [%rd5];
	st.shared.f32 	[%r3], %f1;
	bra.uni 	$L__BB0_3;
$L__BB0_2:
	mov.b32 	%r11, 0;
	st.shared.u32 	[%r3], %r11;
$L__BB0_3:
	setp.lt.u32 	%p2, %r14, 2;
	@%p2 bra 	$L__BB0_7;
$L__BB0_4:
	shr.u32 	%r5, %r14, 1;
	bar.sync 	0;
	setp.ge.u32 	%p3, %r2, %r5;
	@%p3 bra 	$L__BB0_6;
	shl.b32 	%r12, %r5, 2;
	add.s32 	%r13, %r3, %r12;
	ld.shared.f32 	%f2, [%r13];
	ld.shared.f32 	%f3, [%r3];
	add.f32 	%f4, %f2, %f3;
	st.shared.f32 	[%r3], %f4;
$L__BB0_6:
	setp.gt.u32 	%p4, %r14, 3;
	mov.u32 	%r14, %r5;
	@%p4 bra 	$L__BB0_4;
$L__BB0_7:
	setp.ne.s32 	%p5, %r2, 0;
	@%p5 bra 	$L__BB0_9;
	ld.shared.f32 	%f5, [temp];
	cvta.to.global.u64 	%rd6, %rd2;
	atom.global.add.f32 	%f6, [%rd6], %f5;
$L__BB0_9:
	ret;

}


// ===== COMPILED SASS (sm_100) =====

	.target	sm_100

	.elftype	@"ET_EXEC"


//--------------------- .note.nv.tkinfo           --------------------------
	.section	.note.nv.tkinfo,"",@"SHT_NOTE"
	.sectionflags	@"SHF_NOTE_NV_TKINFO"
	.tkinfo
        /*0018*/ 	.word	0x00000002
        /*0030*/ 	.string	""
        /*0030*/ 	.string	"ptxas"
        /*0030*/ 	.string	"Cuda compilation tools, release 13.0, V13.0.88"
        /*0030*/ 	.string	"Build cuda_13.0.r13.0/compiler.36424714_0"
        /*0030*/ 	.string	"-arch sm_100 -m 64 "



//--------------------- .note.nv.cuinfo           --------------------------
	.section	.note.nv.cuinfo,"",@"SHT_NOTE"
	.sectionflags	@"SHF_NOTE_NV_CUINFO"
        /*0018*/ 	.short	0x0002
        /*001a*/ 	.short	0x0064
        /*001c*/ 	.short	0x0082
	.zero		2


//--------------------- .nv.info                  --------------------------
	.section	.nv.info,"",@"SHT_CUDA_INFO"
	.align	4


	//----- nvinfo : EIATTR_REGCOUNT
	.align		4
        /*0000*/ 	.byte	0x04, 0x2f
        /*0002*/ 	.short	(.L_1 - .L_0)
	.align		4
.L_0:
        /*0004*/ 	.word	index@(_Z5firstPfS_i)
        /*0008*/ 	.word	0x00000009


	//----- nvinfo : EIATTR_FRAME_SIZE
	.align		4
.L_1:
        /*000c*/ 	.byte	0x04, 0x11
        /*000e*/ 	.short	(.L_3 - .L_2)
	.align		4
.L_2:
        /*0010*/ 	.word	index@(_Z5firstPfS_i)
        /*0014*/ 	.word	0x00000000


	//----- nvinfo : EIATTR_MIN_STACK_SIZE
	.align		4
.L_3:
        /*0018*/ 	.byte	0x04, 0x12
        /*001a*/ 	.short	(.L_5 - .L_4)
	.align		4
.L_4:
        /*001c*/ 	.word	index@(_Z5firstPfS_i)
        /*0020*/ 	.word	0x00000000
.L_5:


//--------------------- .nv.compat                --------------------------
	.section	.nv.compat,"",@"SHT_CUDA_COMPAT_INFO"
	.align	4
        /*0000*/ 	.byte	0x02, 0x09, 0x00, 0x00, 0x02, 0x02, 0x01, 0x00, 0x02, 0x05, 0x05, 0x00, 0x03, 0x07, 0x01, 0x01
        /*0010*/ 	.byte	0x02, 0x03, 0x00, 0x00, 0x02, 0x06, 0x01, 0x00, 0x04, 0x0b, 0x08, 0x00, 0x09, 0x00, 0x00, 0x00
        /*0020*/ 	.byte	0x00, 0x00, 0x00, 0x00


//--------------------- .nv.info._Z5firstPfS_i    --------------------------
	.section	.nv.info._Z5firstPfS_i,"",@"SHT_CUDA_INFO"
	.sectionflags	@""
	.align	4


	//----- nvinfo : EIATTR_CUDA_API_VERSION
	.align		4
        /*0000*/ 	.byte	0x04, 0x37
        /*0002*/ 	.short	(.L_7 - .L_6)
.L_6:
        /*0004*/ 	.word	0x00000082


	//----- nvinfo : EIATTR_KPARAM_INFO
	.align		4
.L_7:
        /*0008*/ 	.byte	0x04, 0x17
        /*000a*/ 	.short	(.L_9 - .L_8)
.L_8:
        /*000c*/ 	.word	0x00000000
        /*0010*/ 	.short	0x0002
        /*0012*/ 	.short	0x0010
        /*0014*/ 	.byte	0x00, 0xf0, 0x11, 0x00


	//----- nvinfo : EIATTR_KPARAM_INFO
	.align		4
.L_9:
        /*0018*/ 	.byte	0x04, 0x17
        /*001a*/ 	.short	(.L_11 - .L_10)
.L_10:
        /*001c*/ 	.word	0x00000000
        /*0020*/ 	.short	0x0001
        /*0022*/ 	.short	0x0008
        /*0024*/ 	.byte	0x00, 0xf5, 0x21, 0x00


	//----- nvinfo : EIATTR_KPARAM_INFO
	.align		4
.L_11:
        /*0028*/ 	.byte	0x04, 0x17
        /*002a*/ 	.short	(.L_13 - .L_12)
.L_12:
        /*002c*/ 	.word	0x00000000
        /*0030*/ 	.short	0x0000
        /*0032*/ 	.short	0x0000
        /*0034*/ 	.byte	0x00, 0xf5, 0x21, 0x00


	//----- nvinfo : EIATTR_SPARSE_MMA_MASK
	.align		4
.L_13:
        /*0038*/ 	.byte	0x03, 0x50
        /*003a*/ 	.short	0x0000


	//----- nvinfo : EIATTR_MAXREG_COUNT
	.align		4
        /*003c*/ 	.byte	0x03, 0x1b
        /*003e*/ 	.short	0x00ff


	//----- nvinfo : EIATTR_NUM_BARRIERS
	.align		4
        /*0040*/ 	.byte	0x02, 0x4c
        /*0042*/ 	.byte	0x01
	.zero		1


	//----- nvinfo : EIATTR_MERCURY_ISA_VERSION
	.align		4
        /*0044*/ 	.byte	0x03, 0x5f
        /*0046*/ 	.short	0x0101


	//----- nvinfo : EIATTR_VRC_CTA_INIT_COUNT
	.align		4
        /*0048*/ 	.byte	0x02, 0x4a
	.zero		1
	.zero		1


	//----- nvinfo : EIATTR_EXIT_INSTR_OFFSETS
	.align		4
        /*004c*/ 	.byte	0x04, 0x1c
        /*004e*/ 	.short	(.L_15 - .L_14)


	//   ....[0]....
.L_14:
        /*0050*/ 	.word	0x000001f0


	//   ....[1]....
        /*0054*/ 	.word	0x00000260


	//----- nvinfo : EIATTR_CBANK_PARAM_SIZE
	.align		4
.L_15:
        /*0058*/ 	.byte	0x03, 0x19
        /*005a*/ 	.short	0x0014


	//----- nvinfo : EIATTR_PARAM_CBANK
	.align		4
        /*005c*/ 	.byte	0x04, 0x0a
        /*005e*/ 	.short	(.L_17 - .L_16)
	.align		4
.L_16:
        /*0060*/ 	.word	index@(.nv.constant0._Z5firstPfS_i)
        /*0064*/ 	.short	0x0380
        /*0066*/ 	.short	0x0014


	//----- nvinfo : EIATTR_SW_WAR
	.align		4
.L_17:
        /*0068*/ 	.byte	0x04, 0x36
        /*006a*/ 	.short	(.L_19 - .L_18)
.L_18:
        /*006c*/ 	.word	0x00000008
.L_19:


//--------------------- .nv.callgraph             --------------------------
	.section	.nv.callgraph,"",@"SHT_CUDA_CALLGRAPH"
	.align	4
	.sectionentsize	8
	.align		4
        /*0000*/ 	.word	0x00000000
	.align		4
        /*0004*/ 	.word	0xffffffff
	.align		4
        /*0008*/ 	.word	0x00000000
	.align		4
        /*000c*/ 	.word	0xfffffffe
	.align		4
        /*0010*/ 	.word	0x00000000
	.align		4
        /*0014*/ 	.word	0xfffffffd
	.align		4
        /*0018*/ 	.word	0x00000000
	.align		4
        /*001c*/ 	.word	0xfffffffc


//--------------------- .text._Z5firstPfS_i       --------------------------
	.section	.text._Z5firstPfS_i,"ax",@progbits
	.align	128
        .global         _Z5firstPfS_i
        .type           _Z5firstPfS_i,@function
        .size           _Z5firstPfS_i,(.L_x_3 - _Z5firstPfS_i)
        .other          _Z5firstPfS_i,@"STO_CUDA_ENTRY STV_DEFAULT"
_Z5firstPfS_i:
.text._Z5firstPfS_i:
[----:B------:R-:W-:Y:S01]  /*0000*/  LDC R1, c[0x0][0x37c] ;  /* 0x0000df00ff017b82 */ /* 0x000fe20000000800 */
[----:B------:R-:W0:Y:S07]  /*0010*/  S2R R5, SR_TID.X ;  /* 0x0000000000057919 */ /* 0x000e2e0000002100 */
[----:B------:R-:W0:Y:S01]  /*0020*/  S2UR UR4, SR_CTAID.X ;  /* 0x00000000000479c3 */ /* 0x000e220000002500 */
[----:B------:R-:W1:Y:S01]  /*0030*/  LDCU UR5, c[0x0][0x390] ;  /* 0x00007200ff0577ac */ /* 0x000e620008000800 */
[----:B------:R-:W2:Y:S06]  /*0040*/  LDCU.64 UR6, c[0x0][0x358] ;  /* 0x00006b00ff0677ac */ /* 0x000eac0008000a00 */
[----:B------:R-:W0:Y:S02]  /*0050*/  LDC R4, c[0x0][0x360] ;  /* 0x0000d800ff047b82 */ /* 0x000e240000000800 */
[----:B0-----:R-:W-:-:S05]  /*0060*/  IMAD R0, R4, UR4, R5 ;  /* 0x0000000404007c24 */ /* 0x001fca000f8e0205 */
[----:B-1----:R-:W-:-:S13]  /*0070*/  ISETP.GE.AND P1, PT, R0, UR5, PT ;  /* 0x0000000500007c0c */ /* 0x002fda000bf26270 */
[----:B------:R-:W0:Y:S02]  /*0080*/  @!P1 LDC.64 R2, c[0x0][0x380] ;  /* 0x0000e000ff029b82 */ /* 0x000e240000000a00 */
[----:B0-----:R-:W-:-:S06]  /*0090*/  @!P1 IMAD.WIDE.U32 R2, R5, 0x4, R2 ;  /* 0x0000000405029825 */ /* 0x001fcc00078e0002 */
[----:B--2---:R-:W2:Y:S01]  /*00a0*/  @!P1 LDG.E R3, desc[UR6][R2.64] ;  /* 0x0000000602039981 */ /* 0x004ea2000c1e1900 */
[----:B------:R-:W0:Y:S01]  /*00b0*/  S2UR UR5, SR_CgaCtaId ;  /* 0x00000000000579c3 */ /* 0x000e220000008800 */
[----:B------:R-:W-:Y:S01]  /*00c0*/  UMOV UR4, 0x400 ;  /* 0x0000040000047882 */ /* 0x000fe20000000000 */
[----:B------:R-:W-:Y:S02]  /*00d0*/  ISETP.GE.U32.AND P2, PT, R4, 0x2, PT ;  /* 0x000000020400780c */ /* 0x000fe40003f46070 */
[----:B------:R-:W-:Y:S01]  /*00e0*/  ISETP.NE.AND P0, PT, R5, RZ, PT ;  /* 0x000000ff0500720c */ /* 0x000fe20003f05270 */
[----:B0-----:R-:W-:-:S06]  /*00f0*/  ULEA UR4, UR5, UR4, 0x18 ;  /* 0x0000000405047291 */ /* 0x001fcc000f8ec0ff */
[----:B------:R-:W-:-:S05]  /*0100*/  LEA R0, R5, UR4, 0x2 ;  /* 0x0000000405007c11 */ /* 0x000fca000f8e10ff */
[----:B--2---:R0:W-:Y:S04]  /*0110*/  @!P1 STS [R0], R3 ;  /* 0x0000000300009388 */ /* 0x0041e80000000800 */
[----:B------:R0:W-:Y:S01]  /*0120*/  @P1 STS [R0], RZ ;  /* 0x000000ff00001388 */ /* 0x0001e20000000800 */
[----:B------:R-:W-:Y:S05]  /*0130*/  @!P2 BRA `(.L_x_0) ;  /* 0x00000000002ca947 */ /* 0x000fea0003800000 */
.L_x_1:
[----:B------:R-:W-:Y:S01]  /*0140*/  BAR.SYNC.DEFER_BLOCKING 0x0 ;  /* 0x0000000000007b1d */ /* 0x000fe20000010000 */
[----:B------:R-:W-:-:S04]  /*0150*/  SHF.R.U32.HI R6, RZ, 0x1, R4 ;  /* 0x00000001ff067819 */ /* 0x000fc80000011604 */
[----:B------:R-:W-:-:S13]  /*0160*/  ISETP.GE.U32.AND P1, PT, R5, R6, PT ;  /* 0x000000060500720c */ /* 0x000fda0003f26070 */
[----:B------:R-:W-:Y:S01]  /*0170*/  @!P1 IMAD R2, R6, 0x4, R0 ;  /* 0x0000000406029824 */ /* 0x000fe200078e0200 */
[----:B0-----:R-:W-:Y:S05]  /*0180*/  @!P1 LDS R3, [R0] ;  /* 0x0000000000039984 */ /* 0x001fea0000000800 */
[----:B------:R-:W0:Y:S02]  /*0190*/  @!P1 LDS R2, [R2] ;  /* 0x0000000002029984 */ /* 0x000e240000000800 */
[----:B0-----:R-:W-:-:S05]  /*01a0*/  @!P1 FADD R3, R2, R3 ;  /* 0x0000000302039221 */ /* 0x001fca0000000000 */
[----:B------:R1:W-:Y:S01]  /*01b0*/  @!P1 STS [R0], R3 ;  /* 0x0000000300009388 */ /* 0x0003e20000000800 */
[----:B------:R-:W-:Y:S01]  /*01c0*/  ISETP.GT.U32.AND P1, PT, R4, 0x3, PT ;  /* 0x000000030400780c */ /* 0x000fe20003f24070 */
[----:B------:R-:W-:-:S12]  /*01d0*/  IMAD.MOV.U32 R4, RZ, RZ, R6 ;  /* 0x000000ffff047224 */ /* 0x000fd800078e0006 */
[----:B-1----:R-:W-:Y:S05]  /*01e0*/  @P1 BRA `(.L_x_1) ;  /* 0xfffffffc00d41947 */ /* 0x002fea000383ffff */
.L_x_0:
[----:B------:R-:W-:Y:S05]  /*01f0*/  @P0 EXIT ;  /* 0x000000000000094d */ /* 0x000fea0003800000 */
[----:B------:R-:W1:Y:S01]  /*0200*/  S2UR UR5, SR_CgaCtaId ;  /* 0x00000000000579c3 */ /* 0x000e620000008800 */
[----:B------:R-:W-:-:S07]  /*0210*/  UMOV UR4, 0x400 ;  /* 0x0000040000047882 */ /* 0x000fce0000000000 */
[----:B0-----:R-:W0:Y:S01]  /*0220*/  LDC.64 R2, c[0x0][0x388] ;  /* 0x0000e200ff027b82 */ /* 0x001e220000000a00 */
[----:B-1----:R-:W-:-:S09]  /*0230*/  ULEA UR4, UR5, UR4, 0x18 ;  /* 0x0000000405047291 */ /* 0x002fd2000f8ec0ff */
[----:B------:R-:W0:Y:S04]  /*0240*/  LDS R5, [UR4] ;  /* 0x00000004ff057984 */ /* 0x000e280008000800 */
[----:B0-----:R-:W-:Y:S01]  /*0250*/  REDG.E.ADD.F32.FTZ.RN.STRONG.GPU desc[UR6][R2.64], R5 ;  /* 0x00000005020079a6 */ /* 0x001fe2000c12f306 */
[----:B------:R-:W-:Y:S05]  /*0260*/  EXIT ;  /* 0x000000000000794d */ /* 0x000fea0003800000 */
.L_x_2:
[----:B------:R-:W-:-:S00]  /*0270*/  BRA `(.L_x_2) ;  /* 0xfffffffc00fc7947 */ /* 0x000fc0000383ffff */
[----:B------:R-:W-:-:S00]  /*0280*/  NOP ;  /* 0x0000000000007918 */ /* 0x000fc00000000000 */
[----:B------:R-:W-:-:S00]  /*0290*/  NOP ;  /* 0x0000000000007918 */ /* 0x000fc00000000000 */
[----:B------:R-:W-:-:S00]  /*02a0*/  NOP ;  /* 0x0000000000007918 */ /* 0x000fc00000000000 */
[----:B------:R-:W-:-:S00]  /*02b0*/  NOP ;  /* 0x0000000000007918 */ /* 0x000fc00000000000 */
[----:B------:R-:W-:-:S00]  /*02c0*/  NOP ;  /* 0x0000000000007918 */ /* 0x000fc00000000000 */
[----:B------:R-:W-:-:S00]  /*02d0*/  NOP ;  /* 0x0000000000007918 */ /* 0x000fc00000000000 */
[----:B------:R-:W-:-:S00]  /*02e0*/  NOP ;  /* 0x0000000000007918 */ /* 0x000fc00000000000 */
[----:B------:R-:W-:-:S00]  /*02f0*/  NOP ;  /* 0x0000000000007918 */ /* 0x000fc00000000000 */
.L_x_3:


//--------------------- .nv.shared._Z5firstPfS_i  --------------------------
	.section	.nv.shared._Z5firstPfS_i,"aw",@nobits
	.sectionflags	@""
	.align	16
	.zero		1024


//--------------------- .nv.shared.reserved.0     --------------------------
	.section	.nv.shared.reserved.0,"aw",@nobits
	.weak		__nv_reservedSMEM_offset_0_alias
	.size		__nv_reservedSMEM_offset_0_alias, 0, 64
	.other		__nv_reservedSMEM_offset_0_alias,@"STO_CUDA_RESERVED_SHARED STV_DEFAULT"
__nv_reservedSMEM_offset_0_alias:
	.zero		0
	.zero		64


//--------------------- .nv.constant0._Z5firstPfS_i --------------------------
	.section	.nv.constant0._Z5firstPfS_i,"a",@progbits
	.sectionflags	@""
	.align	4
.nv.constant0._Z5firstPfS_i:
	.zero		916


//--------------------- SYMBOLS --------------------------

	.type		.nv.reservedSmem.offset0,@object
	.size		.nv.reservedSmem.offset0,0x4
	.type		.nv.reservedSmem.cap,@object
	.size		.nv.reservedSmem.cap,0x4
